//
// Generated by NVIDIA NVVM Compiler
//
// Compiler Build ID: CL-36424714
// Cuda compilation tools, release 13.0, V13.0.88
// Based on NVVM 20.0.0
//

.version 9.0
.target sm_100
.address_size 64

	// .globl	_Z15MatrixMulKernelPfS_S_i
// _ZZ15MatrixMulKernelPfS_S_iE3Mds has been demoted
// _ZZ15MatrixMulKernelPfS_S_iE3Nds has been demoted

.visible .entry _Z15MatrixMulKernelPfS_S_i(
	.param .u64 .ptr .align 1 _Z15MatrixMulKernelPfS_S_i_param_0,
	.param .u64 .ptr .align 1 _Z15MatrixMulKernelPfS_S_i_param_1,
	.param .u64 .ptr .align 1 _Z15MatrixMulKernelPfS_S_i_param_2,
	.param .u32 _Z15MatrixMulKernelPfS_S_i_param_3
)
{
	.reg .pred 	%p<6>;
	.reg .b32 	%r<37>;
	.reg .b32 	%f<19>;
	.reg .b64 	%rd<13>;
	// demoted variable
	.shared .align 4 .b8 _ZZ15MatrixMulKernelPfS_S_iE3Mds[32];
	// demoted variable
	.shared .align 4 .b8 _ZZ15MatrixMulKernelPfS_S_iE3Nds[16];
	ld.param.u64 	%rd3, [_Z15MatrixMulKernelPfS_S_i_param_0];
	ld.param.u64 	%rd4, [_Z15MatrixMulKernelPfS_S_i_param_1];
	ld.param.u64 	%rd5, [_Z15MatrixMulKernelPfS_S_i_param_2];
	ld.param.u32 	%r14, [_Z15MatrixMulKernelPfS_S_i_param_3];
	mov.u32 	%r15, %ctaid.x;
	mov.u32 	%r16, %ctaid.y;
	mov.u32 	%r1, %tid.x;
	mov.u32 	%r2, %tid.y;
	shl.b32 	%r17, %r16, 1;
	add.s32 	%r3, %r17, %r2;
	shl.b32 	%r18, %r15, 1;
	add.s32 	%r4, %r18, %r1;
	cvt.rn.f32.s32 	%f6, %r14;
	mul.f32 	%f7, %f6, 0f3F000000;
	cvt.rpi.f32.f32 	%f1, %f7;
	setp.leu.f32 	%p1, %f1, 0f00000000;
	mov.f32 	%f18, 0f00000000;
	@%p1 bra 	$L__BB0_7;
	mul.lo.s32 	%r5, %r14, %r3;
	shl.b32 	%r20, %r2, 4;
	mov.u32 	%r21, _ZZ15MatrixMulKernelPfS_S_iE3Mds;
	add.s32 	%r6, %r21, %r20;
	shl.b32 	%r22, %r1, 2;
	add.s32 	%r7, %r6, %r22;
	shl.b32 	%r23, %r2, 3;
	mov.u32 	%r24, _ZZ15MatrixMulKernelPfS_S_iE3Nds;
	add.s32 	%r9, %r24, %r22;
	add.s32 	%r8, %r9, %r23;
	cvta.to.global.u64 	%rd1, %rd3;
	cvta.to.global.u64 	%rd2, %rd4;
	mov.f32 	%f18, 0f00000000;
	mov.b32 	%r36, 0;
$L__BB0_2:
	shl.b32 	%r25, %r36, 2;
	add.s32 	%r26, %r25, %r1;
	max.s32 	%r27, %r3, %r26;
	setp.ge.s32 	%p2, %r27, %r14;
	@%p2 bra 	$L__BB0_4;
	add.s32 	%r28, %r26, %r5;
	mul.wide.s32 	%rd6, %r28, 4;
	add.s64 	%rd7, %rd1, %rd6;
	ld.global.f32 	%f9, [%rd7];
	st.shared.f32 	[%r7], %f9;
$L__BB0_4:
	shl.b32 	%r30, %r36, 1;
	add.s32 	%r12, %r30, %r2;
	max.s32 	%r31, %r12, %r4;
	setp.ge.s32 	%p3, %r31, %r14;
	@%p3 bra 	$L__BB0_6;
	mad.lo.s32 	%r32, %r12, %r14, %r4;
	mul.wide.s32 	%rd8, %r32, 4;
	add.s64 	%rd9, %rd2, %rd8;
	ld.global.f32 	%f10, [%rd9];
	st.shared.f32 	[%r8], %f10;
$L__BB0_6:
	bar.sync 	0;
	ld.shared.f32 	%f11, [%r6];
	ld.shared.f32 	%f12, [%r9];
	fma.rn.f32 	%f13, %f11, %f12, %f18;
	ld.shared.f32 	%f14, [%r6+4];
	ld.shared.f32 	%f15, [%r9+8];
	fma.rn.f32 	%f18, %f14, %f15, %f13;
	bar.sync 	0;
	add.s32 	%r36, %r36, 1;
	cvt.rn.f32.u32 	%f16, %r36;
	setp.gt.f32 	%p4, %f1, %f16;
	@%p4 bra 	$L__BB0_2;
$L__BB0_7:
	max.s32 	%r34, %r3, %r4;
	setp.ge.s32 	%p5, %r34, %r14;
	@%p5 bra 	$L__BB0_9;
	mad.lo.s32 	%r35, %r14, %r3, %r4;
	cvta.to.global.u64 	%rd10, %rd5;
	mul.wide.u32 	%rd11, %r35, 4;
	add.s64 	%rd12, %rd10, %rd11;
	st.global.f32 	[%rd12], %f18;
$L__BB0_9:
	ret;

}


// ===== COMPILED SASS (sm_100) =====

	.target	sm_100

	.elftype	@"ET_EXEC"


//--------------------- .note.nv.tkinfo           --------------------------
	.section	.note.nv.tkinfo,"",@"SHT_NOTE"
	.sectionflags	@"SHF_NOTE_NV_TKINFO"
	.tkinfo
        /*0018*/ 	.word	0x00000002
        /*0030*/ 	.string	""
        /*0030*/ 	.string	"ptxas"
        /*0030*/ 	.string	"Cuda compilation tools, release 13.0, V13.0.88"
        /*0030*/ 	.string	"Build cuda_13.0.r13.0/compiler.36424714_0"
        /*0030*/ 	.string	"-arch sm_100 -m 64 "



//--------------------- .note.nv.cuinfo           --------------------------
	.section	.note.nv.cuinfo,"",@"SHT_NOTE"
	.sectionflags	@"SHF_NOTE_NV_CUINFO"
        /*0018*/ 	.short	0x0002
        /*001a*/ 	.short	0x0064
        /*001c*/ 	.short	0x0082
	.zero		2


//--------------------- .nv.info                  --------------------------
	.section	.nv.info,"",@"SHT_CUDA_INFO"
	.align	4


	//----- nvinfo : EIATTR_REGCOUNT
	.align		4
        /*0000*/ 	.byte	0x04, 0x2f
        /*0002*/ 	.short	(.L_1 - .L_0)
	.align		4
.L_0:
        /*0004*/ 	.word	index@(_Z15MatrixMulKernelPfS_S_i)
        /*0008*/ 	.word	0x0000001a


	//----- nvinfo : EIATTR_FRAME_SIZE
	.align		4
.L_1:
        /*000c*/ 	.byte	0x04, 0x11
        /*000e*/ 	.short	(.L_3 - .L_2)
	.align		4
.L_2:
        /*0010*/ 	.word	index@(_Z15MatrixMulKernelPfS_S_i)
        /*0014*/ 	.word	0x00000000


	//----- nvinfo : EIATTR_MIN_STACK_SIZE
	.align		4
.L_3:
        /*0018*/ 	.byte	0x04, 0x12
        /*001a*/ 	.short	(.L_5 - .L_4)
	.align		4
.L_4:
        /*001c*/ 	.word	index@(_Z15MatrixMulKernelPfS_S_i)
        /*0020*/ 	.word	0x00000000
.L_5:


//--------------------- .nv.compat                --------------------------
	.section	.nv.compat,"",@"SHT_CUDA_COMPAT_INFO"
	.align	4
        /*0000*/ 	.byte	0x02, 0x09, 0x00, 0x00, 0x02, 0x02, 0x01, 0x00, 0x02, 0x05, 0x05, 0x00, 0x03, 0x07, 0x01, 0x01
        /*0010*/ 	.byte	0x02, 0x03, 0x00, 0x00, 0x02, 0x06, 0x01, 0x00, 0x04, 0x0b, 0x08, 0x00, 0x09, 0x00, 0x00, 0x00
        /*0020*/ 	.byte	0x00, 0x00, 0x00, 0x00


//--------------------- .nv.info._Z15MatrixMulKernelPfS_S_i --------------------------
	.section	.nv.info._Z15MatrixMulKernelPfS_S_i,"",@"SHT_CUDA_INFO"
	.sectionflags	@""
	.align	4


	//----- nvinfo : EIATTR_CUDA_API_VERSION
	.align		4
        /*0000*/ 	.byte	0x04, 0x37
        /*0002*/ 	.short	(.L_7 - .L_6)
.L_6:
        /*0004*/ 	.word	0x00000082


	//----- nvinfo : EIATTR_KPARAM_INFO
	.align		4
.L_7:
        /*0008*/ 	.byte	0x04, 0x17
        /*000a*/ 	.short	(.L_9 - .L_8)
.L_8:
        /*000c*/ 	.word	0x00000000
        /*0010*/ 	.short	0x0003
        /*0012*/ 	.short	0x0018
        /*0014*/ 	.byte	0x00, 0xf0, 0x11, 0x00


	//----- nvinfo : EIATTR_KPARAM_INFO
	.align		4
.L_9:
        /*0018*/ 	.byte	0x04, 0x17
        /*001a*/ 	.short	(.L_11 - .L_10)
.L_10:
        /*001c*/ 	.word	0x00000000
        /*0020*/ 	.short	0x0002
        /*0022*/ 	.short	0x0010
        /*0024*/ 	.byte	0x00, 0xf5, 0x21, 0x00


	//----- nvinfo : EIATTR_KPARAM_INFO
	.align		4
.L_11:
        /*0028*/ 	.byte	0x04, 0x17
        /*002a*/ 	.short	(.L_13 - .L_12)
.L_12:
        /*002c*/ 	.word	0x00000000
        /*0030*/ 	.short	0x0001
        /*0032*/ 	.short	0x0008
        /*0034*/ 	.byte	0x00, 0xf5, 0x21, 0x00


	//----- nvinfo : EIATTR_KPARAM_INFO
	.align		4
.L_13:
        /*0038*/ 	.byte	0x04, 0x17
        /*003a*/ 	.short	(.L_15 - .L_14)
.L_14:
        /*003c*/ 	.word	0x00000000
        /*0040*/ 	.short	0x0000
        /*0042*/ 	.short	0x0000
        /*0044*/ 	.byte	0x00, 0xf5, 0x21, 0x00


	//----- nvinfo : EIATTR_SPARSE_MMA_MASK
	.align		4
.L_15:
        /*0048*/ 	.byte	0x03, 0x50
        /*004a*/ 	.short	0x0000


	//----- nvinfo : EIATTR_MAXREG_COUNT
	.align		4
        /*004c*/ 	.byte	0x03, 0x1b
        /*004e*/ 	.short	0x00ff


	//----- nvinfo : EIATTR_NUM_BARRIERS
	.align		4
        /*0050*/ 	.byte	0x02, 0x4c
        /*0052*/ 	.byte	0x01
	.zero		1


	//----- nvinfo : EIATTR_MERCURY_ISA_VERSION
	.align		4
        /*0054*/ 	.byte	0x03, 0x5f
        /*0056*/ 	.short	0x0101


	//----- nvinfo : EIATTR_VRC_CTA_INIT_COUNT
	.align		4
        /*0058*/ 	.byte	0x02, 0x4a
	.zero		1
	.zero		1


	//----- nvinfo : EIATTR_EXIT_INSTR_OFFSETS
	.align		4
        /*005c*/ 	.byte	0x04, 0x1c
        /*005e*/ 	.short	(.L_17 - .L_16)


	//   ....[0]....
.L_16:
        /*0060*/ 	.word	0x00000390


	//   ....[1]....
        /*0064*/ 	.word	0x000003e0


	//----- nvinfo : EIATTR_CBANK_PARAM_SIZE
	.align		4
.L_17:
        /*0068*/ 	.byte	0x03, 0x19
        /*006a*/ 	.short	0x001c


	//----- nvinfo : EIATTR_PARAM_CBANK
	.align		4
        /*006c*/ 	.byte	0x04, 0x0a
        /*006e*/ 	.short	(.L_19 - .L_18)
	.align		4
.L_18:
        /*0070*/ 	.word	index@(.nv.constant0._Z15MatrixMulKernelPfS_S_i)
        /*0074*/ 	.short	0x0380
        /*0076*/ 	.short	0x001c


	//----- nvinfo : EIATTR_SW_WAR
	.align		4
.L_19:
        /*0078*/ 	.byte	0x04, 0x36
        /*007a*/ 	.short	(.L_21 - .L_20)
.L_20:
        /*007c*/ 	.word	0x00000008
.L_21:


//--------------------- .nv.callgraph             --------------------------
	.section	.nv.callgraph,"",@"SHT_CUDA_CALLGRAPH"
	.align	4
	.sectionentsize	8
	.align		4
        /*0000*/ 	.word	0x00000000
	.align		4
        /*0004*/ 	.word	0xffffffff
	.align		4
        /*0008*/ 	.word	0x00000000
	.align		4
        /*000c*/ 	.word	0xfffffffe
	.align		4
        /*0010*/ 	.word	0x00000000
	.align		4
        /*0014*/ 	.word	0xfffffffd
	.align		4
        /*0018*/ 	.word	0x00000000
	.align		4
        /*001c*/ 	.word	0xfffffffc


//--------------------- .text._Z15MatrixMulKernelPfS_S_i --------------------------
	.section	.text._Z15MatrixMulKernelPfS_S_i,"ax",@progbits
	.align	128
        .global         _Z15MatrixMulKernelPfS_S_i
        .type           _Z15MatrixMulKernelPfS_S_i,@function
        .size           _Z15MatrixMulKernelPfS_S_i,(.L_x_3 - _Z15MatrixMulKernelPfS_S_i)
        .other          _Z15MatrixMulKernelPfS_S_i,@"STO_CUDA_ENTRY STV_DEFAULT"
_Z15MatrixMulKernelPfS_S_i:
.text._Z15MatrixMulKernelPfS_S_i:
[----:B------:R-:W-:Y:S01]  /*0000*/  LDC R1, c[0x0][0x37c] ;  /* 0x0000df00ff017b82 */ /* 0x000fe20000000800 */
[----:B------:R-:W0:Y:S01]  /*0010*/  LDCU UR4, c[0x0][0x398] ;  /* 0x00007300ff0477ac */ /* 0x000e220008000800 */
[----:B------:R-:W1:Y:S01]  /*0020*/  S2R R3, SR_CTAID.Y ;  /* 0x0000000000037919 */ /* 0x000e620000002600 */
[----:B------:R-:W-:Y:S01]  /*0030*/  HFMA2 R7, -RZ, RZ, 0, 0 ;  /* 0x00000000ff077431 */ /* 0x000fe200000001ff */
[----:B------:R-:W2:Y:S01]  /*0040*/  LDCU.64 UR8, c[0x0][0x358] ;  /* 0x00006b00ff0877ac */ /* 0x000ea20008000a00 */
[----:B------:R-:W1:Y:S01]  /*0050*/  S2R R0, SR_TID.Y ;  /* 0x0000000000007919 */ /* 0x000e620000002200 */
[----:B------:R-:W3:Y:S01]  /*0060*/  S2R R9, SR_CTAID.X ;  /* 0x0000000000097919 */ /* 0x000ee20000002500 */
[----:B------:R-:W3:Y:S01]  /*0070*/  S2R R6, SR_TID.X ;  /* 0x0000000000067919 */ /* 0x000ee20000002100 */
[----:B0-----:R-:W-:-:S05]  /*0080*/  I2FP.F32.S32 R2, UR4 ;  /* 0x0000000400027c45 */ /* 0x001fca0008201400 */
[----:B------:R-:W-:-:S04]  /*0090*/  FMUL R2, R2, 0.5 ;  /* 0x3f00000002027820 */ /* 0x000fc80000400000 */
[----:B------:R-:W0:Y:S01]  /*00a0*/  FRND.CEIL R12, R2 ;  /* 0x00000002000c7307 */ /* 0x000e220000209000 */
[----:B-1----:R-:W-:Y:S01]  /*00b0*/  IMAD R8, R3, 0x2, R0 ;  /* 0x0000000203087824 */ /* 0x002fe200078e0200 */
[----:B0-----:R-:W-:Y:S01]  /*00c0*/  FSETP.GT.AND P0, PT, R12, RZ, PT ;  /* 0x000000ff0c00720b */ /* 0x001fe20003f04000 */
[----:B---3--:R-:W-:-:S05]  /*00d0*/  IMAD R9, R9, 0x2, R6 ;  /* 0x0000000209097824 */ /* 0x008fca00078e0206 */
[----:B------:R-:W-:-:S07]  /*00e0*/  VIMNMX R13, PT, PT, R8, R9, !PT ;  /* 0x00000009080d7248 */ /* 0x000fce0007fe0100 */
[----:B--2---:R-:W-:Y:S05]  /*00f0*/  @!P0 BRA `(.L_x_0) ;  /* 0x0000000000a08947 */ /* 0x004fea0003800000 */
[----:B------:R-:W0:Y:S01]  /*0100*/  S2UR UR6, SR_CgaCtaId ;  /* 0x00000000000679c3 */ /* 0x000e220000008800 */
[----:B------:R-:W-:Y:S01]  /*0110*/  UMOV UR4, 0x400 ;  /* 0x0000040000047882 */ /* 0x000fe20000000000 */
[----:B------:R-:W-:Y:S01]  /*0120*/  IMAD.MOV.U32 R7, RZ, RZ, RZ ;  /* 0x000000ffff077224 */ /* 0x000fe200078e00ff */
[----:B------:R-:W-:Y:S01]  /*0130*/  UIADD3 UR5, UPT, UPT, UR4, 0x20, URZ ;  /* 0x0000002004057890 */ /* 0x000fe2000fffe0ff */
[----:B------:R-:W-:Y:S01]  /*0140*/  MOV R19, RZ ;  /* 0x000000ff00137202 */ /* 0x000fe20000000f00 */
[----:B------:R-:W1:Y:S01]  /*0150*/  LDCU UR7, c[0x0][0x398] ;  /* 0x00007300ff0777ac */ /* 0x000e620008000800 */
[----:B0-----:R-:W-:Y:S02]  /*0160*/  ULEA UR4, UR6, UR4, 0x18 ;  /* 0x0000000406047291 */ /* 0x001fe4000f8ec0ff */
[----:B------:R-:W-:-:S04]  /*0170*/  ULEA UR5, UR6, UR5, 0x18 ;  /* 0x0000000506057291 */ /* 0x000fc8000f8ec0ff */
[----:B------:R-:W-:Y:S02]  /*0180*/  LEA R15, R0, UR4, 0x4 ;  /* 0x00000004000f7c11 */ /* 0x000fe4000f8e20ff */
[----:B------:R-:W-:-:S03]  /*0190*/  LEA R17, R6, UR5, 0x2 ;  /* 0x0000000506117c11 */ /* 0x000fc6000f8e10ff */
[----:B------:R-:W-:Y:S01]  /*01a0*/  IMAD R16, R6, 0x4, R15 ;  /* 0x0000000406107824 */ /* 0x000fe200078e020f */
[----:B-1----:R-:W-:-:S07]  /*01b0*/  LEA R14, R0, R17, 0x3 ;  /* 0x00000011000e7211 */ /* 0x002fce00078e18ff */
.L_x_1:
[C---:B------:R-:W-:Y:S01]  /*01c0*/  IMAD R11, R19.reuse, 0x4, R6 ;  /* 0x00000004130b7824 */ /* 0x040fe200078e0206 */
[----:B------:R-:W-:Y:S01]  /*01d0*/  LEA R10, R19, R0, 0x1 ;  /* 0x00000000130a7211 */ /* 0x000fe200078e08ff */
[----:B------:R-:W-:-:S03]  /*01e0*/  UMOV UR4, UR7 ;  /* 0x0000000700047c82 */ /* 0x000fc60008000000 */
[----:B------:R-:W-:Y:S02]  /*01f0*/  VIMNMX R2, PT, PT, R8, R11, !PT ;  /* 0x0000000b08027248 */ /* 0x000fe40007fe0100 */
[----:B------:R-:W-:Y:S02]  /*0200*/  VIMNMX R3, PT, PT, R9, R10, !PT ;  /* 0x0000000a09037248 */ /* 0x000fe40007fe0100 */
[----:B------:R-:W-:Y:S02]  /*0210*/  ISETP.GE.AND P0, PT, R2, UR4, PT ;  /* 0x0000000402007c0c */ /* 0x000fe4000bf06270 */
[----:B------:R-:W-:-:S11]  /*0220*/  ISETP.GE.AND P1, PT, R3, UR4, PT ;  /* 0x0000000403007c0c */ /* 0x000fd6000bf26270 */
[----:B------:R-:W0:Y:S01]  /*0230*/  @!P0 LDC.64 R4, c[0x0][0x380] ;  /* 0x0000e000ff048b82 */ /* 0x000e220000000a00 */
[----:B------:R-:W-:Y:S02]  /*0240*/  @!P0 IMAD R11, R8, UR4, R11 ;  /* 0x00000004080b8c24 */ /* 0x000fe4000f8e020b */
[----:B------:R-:W-:-:S05]  /*0250*/  @!P1 IMAD R21, R10, UR4, R9 ;  /* 0x000000040a159c24 */ /* 0x000fca000f8e0209 */
[----:B------:R-:W1:Y:S01]  /*0260*/  @!P1 LDC.64 R2, c[0x0][0x388] ;  /* 0x0000e200ff029b82 */ /* 0x000e620000000a00 */
[----:B0-----:R-:W-:-:S06]  /*0270*/  @!P0 IMAD.WIDE R4, R11, 0x4, R4 ;  /* 0x000000040b048825 */ /* 0x001fcc00078e0204 */
[----:B------:R-:W2:Y:S01]  /*0280*/  @!P0 LDG.E R5, desc[UR8][R4.64] ;  /* 0x0000000804058981 */ /* 0x000ea2000c1e1900 */
[----:B-1----:R-:W-:-:S06]  /*0290*/  @!P1 IMAD.WIDE R2, R21, 0x4, R2 ;  /* 0x0000000415029825 */ /* 0x002fcc00078e0202 */
[----:B------:R-:W3:Y:S01]  /*02a0*/  @!P1 LDG.E R3, desc[UR8][R2.64] ;  /* 0x0000000802039981 */ /* 0x000ee2000c1e1900 */
[----:B------:R-:W-:-:S05]  /*02b0*/  VIADD R19, R19, 0x1 ;  /* 0x0000000113137836 */ /* 0x000fca0000000000 */
[----:B------:R-:W-:Y:S01]  /*02c0*/  I2FP.F32.U32 R23, R19 ;  /* 0x0000001300177245 */ /* 0x000fe20000201000 */
[----:B--2---:R-:W-:Y:S04]  /*02d0*/  @!P0 STS [R16], R5 ;  /* 0x0000000510008388 */ /* 0x004fe80000000800 */
[----:B---3--:R-:W-:Y:S01]  /*02e0*/  @!P1 STS [R14], R3 ;  /* 0x000000030e009388 */ /* 0x008fe20000000800 */
[----:B------:R-:W-:Y:S06]  /*02f0*/  BAR.SYNC.DEFER_BLOCKING 0x0 ;  /* 0x0000000000007b1d */ /* 0x000fec0000010000 */
[----:B------:R-:W-:Y:S04]  /*0300*/  LDS R18, [R17] ;  /* 0x0000000011127984 */ /* 0x000fe80000000800 */
[----:B------:R-:W0:Y:S04]  /*0310*/  LDS.64 R10, [R15] ;  /* 0x000000000f0a7984 */ /* 0x000e280000000a00 */
[----:B------:R-:W1:Y:S01]  /*0320*/  LDS R21, [R17+0x8] ;  /* 0x0000080011157984 */ /* 0x000e620000000800 */
[----:B------:R-:W-:Y:S01]  /*0330*/  BAR.SYNC.DEFER_BLOCKING 0x0 ;  /* 0x0000000000007b1d */ /* 0x000fe20000010000 */
[----:B------:R-:W-:Y:S01]  /*0340*/  FSETP.GT.AND P0, PT, R12, R23, PT ;  /* 0x000000170c00720b */ /* 0x000fe20003f04000 */
[----:B0-----:R-:W-:-:S04]  /*0350*/  FFMA R10, R10, R18, R7 ;  /* 0x000000120a0a7223 */ /* 0x001fc80000000007 */
[----:B-1----:R-:W-:-:S08]  /*0360*/  FFMA R7, R21, R11, R10 ;  /* 0x0000000b15077223 */ /* 0x002fd0000000000a */
[----:B------:R-:W-:Y:S05]  /*0370*/  @P0 BRA `(.L_x_1) ;  /* 0xfffffffc00900947 */ /* 0x000fea000383ffff */
.L_x_0:
[----:B------:R-:W-:-:S13]  /*0380*/  ISETP.GE.AND P0, PT, R13, UR4, PT ;  /* 0x000000040d007c0c */ /* 0x000fda000bf06270 */
[----:B------:R-:W-:Y:S05]  /*0390*/  @P0 EXIT ;  /* 0x000000000000094d */ /* 0x000fea0003800000 */
[----:B------:R-:W0:Y:S01]  /*03a0*/  LDC.64 R2, c[0x0][0x390] ;  /* 0x0000e400ff027b82 */ /* 0x000e220000000a00 */
[----:B------:R-:W-:-:S04]  /*03b0*/  IMAD R9, R8, UR4, R9 ;  /* 0x0000000408097c24 */ /* 0x000fc8000f8e0209 */
[----:B0-----:R-:W-:-:S05]  /*03c0*/  IMAD.WIDE.U32 R2, R9, 0x4, R2 ;  /* 0x0000000409027825 */ /* 0x001fca00078e0002 */
[----:B------:R-:W-:Y:S01]  /*03d0*/  STG.E desc[UR8][R2.64], R7 ;  /* 0x0000000702007986 */ /* 0x000fe2000c101908 */
[----:B------:R-:W-:Y:S05]  /*03e0*/  EXIT ;  /* 0x000000000000794d */ /* 0x000fea0003800000 */
.L_x_2:
[----:B------:R-:W-:-:S00]  /*03f0*/  BRA `(.L_x_2) ;  /* 0xfffffffc00fc7947 */ /* 0x000fc0000383ffff */
[----:B------:R-:W-:-:S00]  /*0400*/  NOP ;  /* 0x0000000000007918 */ /* 0x000fc00000000000 */
[----:B------:R-:W-:-:S00]  /*0410*/  NOP ;  /* 0x0000000000007918 */ /* 0x000fc00000000000 */
[----:B------:R-:W-:-:S00]  /*0420*/  NOP ;  /* 0x0000000000007918 */ /* 0x000fc00000000000 */
[----:B------:R-:W-:-:S00]  /*0430*/  NOP ;  /* 0x0000000000007918 */ /* 0x000fc00000000000 */
[----:B------:R-:W-:-:S00]  /*0440*/  NOP ;  /* 0x0000000000007918 */ /* 0x000fc00000000000 */
[----:B------:R-:W-:-:S00]  /*0450*/  NOP ;  /* 0x0000000000007918 */ /* 0x000fc00000000000 */
[----:B------:R-:W-:-:S00]  /*0460*/  NOP ;  /* 0x0000000000007918 */ /* 0x000fc00000000000 */
[----:B------:R-:W-:-:S00]  /*0470*/  NOP ;  /* 0x0000000000007918 */ /* 0x000fc00000000000 */
.L_x_3:


//--------------------- .nv.shared._Z15MatrixMulKernelPfS_S_i --------------------------
	.section	.nv.shared._Z15MatrixMulKernelPfS_S_i,"aw",@nobits
	.sectionflags	@""
	.align	4
.nv.shared._Z15MatrixMulKernelPfS_S_i:
	.zero		1072


//--------------------- .nv.shared.reserved.0     --------------------------
	.section	.nv.shared.reserved.0,"aw",@nobits
	.weak		__nv_reservedSMEM_offset_0_alias
	.size		__nv_reservedSMEM_offset_0_alias, 0, 64
	.other		__nv_reservedSMEM_offset_0_alias,@"STO_CUDA_RESERVED_SHARED STV_DEFAULT"
__nv_reservedSMEM_offset_0_alias:
	.zero		0
	.zero		64


//--------------------- .nv.constant0._Z15MatrixMulKernelPfS_S_i --------------------------
	.section	.nv.constant0._Z15MatrixMulKernelPfS_S_i,"a",@progbits
	.sectionflags	@""
	.align	4
.nv.constant0._Z15MatrixMulKernelPfS_S_i:
	.zero		924


//--------------------- SYMBOLS --------------------------

	.type		.nv.reservedSmem.offset0,@object
	.size		.nv.reservedSmem.offset0,0x4
	.type		.nv.reservedSmem.cap,@object
	.size		.nv.reservedSmem.cap,0x4
